//
// Generated by NVIDIA NVVM Compiler
//
// Compiler Build ID: CL-36424714
// Cuda compilation tools, release 13.0, V13.0.88
// Based on NVVM 20.0.0
//

.version 9.0
.target sm_100
.address_size 64

	// .globl	_Z14matrixMultiplyPiS_S_

.visible .entry _Z14matrixMultiplyPiS_S_(
	.param .u64 .ptr .align 1 _Z14matrixMultiplyPiS_S__param_0,
	.param .u64 .ptr .align 1 _Z14matrixMultiplyPiS_S__param_1,
	.param .u64 .ptr .align 1 _Z14matrixMultiplyPiS_S__param_2
)
{
	.reg .pred 	%p<2>;
	.reg .b32 	%r<28>;
	.reg .b64 	%rd<9>;

	ld.param.u64 	%rd1, [_Z14matrixMultiplyPiS_S__param_0];
	ld.param.u64 	%rd2, [_Z14matrixMultiplyPiS_S__param_1];
	ld.param.u64 	%rd3, [_Z14matrixMultiplyPiS_S__param_2];
	mov.u32 	%r2, %ctaid.x;
	mov.u32 	%r3, %ntid.x;
	mov.u32 	%r4, %tid.x;
	mad.lo.s32 	%r1, %r2, %r3, %r4;
	setp.gt.s32 	%p1, %r1, 11;
	@%p1 bra 	$L__BB0_2;
	cvta.to.global.u64 	%rd4, %rd1;
	cvta.to.global.u64 	%rd5, %rd2;
	cvta.to.global.u64 	%rd6, %rd3;
	mul.hi.s32 	%r5, %r1, 1431655766;
	shr.u32 	%r6, %r5, 31;
	add.s32 	%r7, %r5, %r6;
	mul.lo.s32 	%r8, %r7, 3;
	sub.s32 	%r9, %r1, %r8;
	shr.u32 	%r10, %r1, 31;
	add.s32 	%r11, %r1, %r10;
	and.b32  	%r12, %r11, -2;
	sub.s32 	%r13, %r1, %r12;
	ld.global.u32 	%r14, [%rd5];
	ld.global.u32 	%r15, [%rd6];
	mul.lo.s32 	%r16, %r15, %r14;
	ld.global.u32 	%r17, [%rd5+4];
	ld.global.u32 	%r18, [%rd6+12];
	mad.lo.s32 	%r19, %r18, %r17, %r16;
	ld.global.u32 	%r20, [%rd5+8];
	ld.global.u32 	%r21, [%rd6+24];
	mad.lo.s32 	%r22, %r21, %r20, %r19;
	ld.global.u32 	%r23, [%rd5+12];
	ld.global.u32 	%r24, [%rd6+36];
	mad.lo.s32 	%r25, %r24, %r23, %r22;
	shl.b32 	%r26, %r9, 1;
	add.s32 	%r27, %r26, %r13;
	mul.wide.s32 	%rd7, %r27, 4;
	add.s64 	%rd8, %rd4, %rd7;
	st.global.u32 	[%rd8], %r25;
$L__BB0_2:
	ret;

}


// ===== COMPILED SASS (sm_100) =====

	.target	sm_100

	.elftype	@"ET_EXEC"


//--------------------- .note.nv.tkinfo           --------------------------
	.section	.note.nv.tkinfo,"",@"SHT_NOTE"
	.sectionflags	@"SHF_NOTE_NV_TKINFO"
	.tkinfo
        /*0018*/ 	.word	0x00000002
        /*0030*/ 	.string	""
        /*0030*/ 	.string	"ptxas"
        /*0030*/ 	.string	"Cuda compilation tools, release 13.0, V13.0.88"
        /*0030*/ 	.string	"Build cuda_13.0.r13.0/compiler.36424714_0"
        /*0030*/ 	.string	"-arch sm_100 -m 64 "



//--------------------- .note.nv.cuinfo           --------------------------
	.section	.note.nv.cuinfo,"",@"SHT_NOTE"
	.sectionflags	@"SHF_NOTE_NV_CUINFO"
        /*0018*/ 	.short	0x0002
        /*001a*/ 	.short	0x0064
        /*001c*/ 	.short	0x0082
	.zero		2


//--------------------- .nv.info                  --------------------------
	.section	.nv.info,"",@"SHT_CUDA_INFO"
	.align	4


	//----- nvinfo : EIATTR_REGCOUNT
	.align		4
        /*0000*/ 	.byte	0x04, 0x2f
        /*0002*/ 	.short	(.L_1 - .L_0)
	.align		4
.L_0:
        /*0004*/ 	.word	index@(_Z14matrixMultiplyPiS_S_)
        /*0008*/ 	.word	0x00000016


	//----- nvinfo : EIATTR_FRAME_SIZE
	.align		4
.L_1:
        /*000c*/ 	.byte	0x04, 0x11
        /*000e*/ 	.short	(.L_3 - .L_2)
	.align		4
.L_2:
        /*0010*/ 	.word	index@(_Z14matrixMultiplyPiS_S_)
        /*0014*/ 	.word	0x00000000


	//----- nvinfo : EIATTR_MIN_STACK_SIZE
	.align		4
.L_3:
        /*0018*/ 	.byte	0x04, 0x12
        /*001a*/ 	.short	(.L_5 - .L_4)
	.align		4
.L_4:
        /*001c*/ 	.word	index@(_Z14matrixMultiplyPiS_S_)
        /*0020*/ 	.word	0x00000000
.L_5:


//--------------------- .nv.compat                --------------------------
	.section	.nv.compat,"",@"SHT_CUDA_COMPAT_INFO"
	.align	4
        /*0000*/ 	.byte	0x02, 0x09, 0x00, 0x00, 0x02, 0x02, 0x01, 0x00, 0x02, 0x05, 0x05, 0x00, 0x03, 0x07, 0x01, 0x01
        /*0010*/ 	.byte	0x02, 0x03, 0x00, 0x00, 0x02, 0x06, 0x01, 0x00, 0x04, 0x0b, 0x08, 0x00, 0x09, 0x00, 0x00, 0x00
        /*0020*/ 	.byte	0x00, 0x00, 0x00, 0x00


//--------------------- .nv.info._Z14matrixMultiplyPiS_S_ --------------------------
	.section	.nv.info._Z14matrixMultiplyPiS_S_,"",@"SHT_CUDA_INFO"
	.sectionflags	@""
	.align	4


	//----- nvinfo : EIATTR_CUDA_API_VERSION
	.align		4
        /*0000*/ 	.byte	0x04, 0x37
        /*0002*/ 	.short	(.L_7 - .L_6)
.L_6:
        /*0004*/ 	.word	0x00000082


	//----- nvinfo : EIATTR_KPARAM_INFO
	.align		4
.L_7:
        /*0008*/ 	.byte	0x04, 0x17
        /*000a*/ 	.short	(.L_9 - .L_8)
.L_8:
        /*000c*/ 	.word	0x00000000
        /*0010*/ 	.short	0x0002
        /*0012*/ 	.short	0x0010
        /*0014*/ 	.byte	0x00, 0xf5, 0x21, 0x00


	//----- nvinfo : EIATTR_KPARAM_INFO
	.align		4
.L_9:
        /*0018*/ 	.byte	0x04, 0x17
        /*001a*/ 	.short	(.L_11 - .L_10)
.L_10:
        /*001c*/ 	.word	0x00000000
        /*0020*/ 	.short	0x0001
        /*0022*/ 	.short	0x0008
        /*0024*/ 	.byte	0x00, 0xf5, 0x21, 0x00


	//----- nvinfo : EIATTR_KPARAM_INFO
	.align		4
.L_11:
        /*0028*/ 	.byte	0x04, 0x17
        /*002a*/ 	.short	(.L_13 - .L_12)
.L_12:
        /*002c*/ 	.word	0x00000000
        /*0030*/ 	.short	0x0000
        /*0032*/ 	.short	0x0000
        /*0034*/ 	.byte	0x00, 0xf5, 0x21, 0x00


	//----- nvinfo : EIATTR_SPARSE_MMA_MASK
	.align		4
.L_13:
        /*0038*/ 	.byte	0x03, 0x50
        /*003a*/ 	.short	0x0000


	//----- nvinfo : EIATTR_MAXREG_COUNT
	.align		4
        /*003c*/ 	.byte	0x03, 0x1b
        /*003e*/ 	.short	0x00ff


	//----- nvinfo : EIATTR_MERCURY_ISA_VERSION
	.align		4
        /*0040*/ 	.byte	0x03, 0x5f
        /*0042*/ 	.short	0x0101


	//----- nvinfo : EIATTR_VRC_CTA_INIT_COUNT
	.align		4
        /*0044*/ 	.byte	0x02, 0x4a
	.zero		1
	.zero		1


	//----- nvinfo : EIATTR_EXIT_INSTR_OFFSETS
	.align		4
        /*0048*/ 	.byte	0x04, 0x1c
        /*004a*/ 	.short	(.L_15 - .L_14)


	//   ....[0]....
.L_14:
        /*004c*/ 	.word	0x00000060


	//   ....[1]....
        /*0050*/ 	.word	0x00000200


	//----- nvinfo : EIATTR_CBANK_PARAM_SIZE
	.align		4
.L_15:
        /*0054*/ 	.byte	0x03, 0x19
        /*0056*/ 	.short	0x0018


	//----- nvinfo : EIATTR_PARAM_CBANK
	.align		4
        /*0058*/ 	.byte	0x04, 0x0a
        /*005a*/ 	.short	(.L_17 - .L_16)
	.align		4
.L_16:
        /*005c*/ 	.word	index@(.nv.constant0._Z14matrixMultiplyPiS_S_)
        /*0060*/ 	.short	0x0380
        /*0062*/ 	.short	0x0018


	//----- nvinfo : EIATTR_SW_WAR
	.align		4
.L_17:
        /*0064*/ 	.byte	0x04, 0x36
        /*0066*/ 	.short	(.L_19 - .L_18)
.L_18:
        /*0068*/ 	.word	0x00000008
.L_19:


//--------------------- .nv.callgraph             --------------------------
	.section	.nv.callgraph,"",@"SHT_CUDA_CALLGRAPH"
	.align	4
	.sectionentsize	8
	.align		4
        /*0000*/ 	.word	0x00000000
	.align		4
        /*0004*/ 	.word	0xffffffff
	.align		4
        /*0008*/ 	.word	0x00000000
	.align		4
        /*000c*/ 	.word	0xfffffffe
	.align		4
        /*0010*/ 	.word	0x00000000
	.align		4
        /*0014*/ 	.word	0xfffffffd
	.align		4
        /*0018*/ 	.word	0x00000000
	.align		4
        /*001c*/ 	.word	0xfffffffc


//--------------------- .text._Z14matrixMultiplyPiS_S_ --------------------------
	.section	.text._Z14matrixMultiplyPiS_S_,"ax",@progbits
	.align	128
        .global         _Z14matrixMultiplyPiS_S_
        .type           _Z14matrixMultiplyPiS_S_,@function
        .size           _Z14matrixMultiplyPiS_S_,(.L_x_1 - _Z14matrixMultiplyPiS_S_)
        .other          _Z14matrixMultiplyPiS_S_,@"STO_CUDA_ENTRY STV_DEFAULT"
_Z14matrixMultiplyPiS_S_:
.text._Z14matrixMultiplyPiS_S_:
[----:B------:R-:W-:Y:S01]  /*0000*/  LDC R1, c[0x0][0x37c] ;  /* 0x0000df00ff017b82 */ /* 0x000fe20000000800 */
[----:B------:R-:W0:Y:S07]  /*0010*/  S2R R3, SR_TID.X ;  /* 0x0000000000037919 */ /* 0x000e2e0000002100 */
[----:B------:R-:W0:Y:S08]  /*0020*/  S2UR UR4, SR_CTAID.X ;  /* 0x00000000000479c3 */ /* 0x000e300000002500 */
[----:B------:R-:W0:Y:S02]  /*0030*/  LDC R0, c[0x0][0x360] ;  /* 0x0000d800ff007b82 */ /* 0x000e240000000800 */
[----:B0-----:R-:W-:-:S05]  /*0040*/  IMAD R0, R0, UR4, R3 ;  /* 0x0000000400007c24 */ /* 0x001fca000f8e0203 */
[----:B------:R-:W-:-:S13]  /*0050*/  ISETP.GT.AND P0, PT, R0, 0xb, PT ;  /* 0x0000000b0000780c */ /* 0x000fda0003f04270 */
[----:B------:R-:W-:Y:S05]  /*0060*/  @P0 EXIT ;  /* 0x000000000000094d */ /* 0x000fea0003800000 */
[----:B------:R-:W0:Y:S01]  /*0070*/  LDC.64 R4, c[0x0][0x388] ;  /* 0x0000e200ff047b82 */ /* 0x000e220000000a00 */
[----:B------:R-:W0:Y:S07]  /*0080*/  LDCU.64 UR4, c[0x0][0x358] ;  /* 0x00006b00ff0477ac */ /* 0x000e2e0008000a00 */
[----:B------:R-:W1:Y:S08]  /*0090*/  LDC.64 R6, c[0x0][0x390] ;  /* 0x0000e400ff067b82 */ /* 0x000e700000000a00 */
[----:B------:R-:W2:Y:S01]  /*00a0*/  LDC.64 R2, c[0x0][0x380] ;  /* 0x0000e000ff027b82 */ /* 0x000ea20000000a00 */
[----:B0-----:R-:W3:Y:S04]  /*00b0*/  LDG.E R12, desc[UR4][R4.64] ;  /* 0x00000004040c7981 */ /* 0x001ee8000c1e1900 */
[----:B------:R-:W4:Y:S04]  /*00c0*/  LDG.E R15, desc[UR4][R4.64+0x4] ;  /* 0x00000404040f7981 */ /* 0x000f28000c1e1900 */
[----:B-1----:R-:W3:Y:S04]  /*00d0*/  LDG.E R13, desc[UR4][R6.64] ;  /* 0x00000004060d7981 */ /* 0x002ee8000c1e1900 */
[----:B------:R-:W4:Y:S04]  /*00e0*/  LDG.E R14, desc[UR4][R6.64+0xc] ;  /* 0x00000c04060e7981 */ /* 0x000f28000c1e1900 */
[----:B------:R-:W5:Y:S04]  /*00f0*/  LDG.E R17, desc[UR4][R4.64+0x8] ;  /* 0x0000080404117981 */ /* 0x000f68000c1e1900 */
[----:B------:R-:W5:Y:S04]  /*0100*/  LDG.E R16, desc[UR4][R6.64+0x18] ;  /* 0x0000180406107981 */ /* 0x000f68000c1e1900 */
[----:B------:R-:W5:Y:S04]  /*0110*/  LDG.E R19, desc[UR4][R4.64+0xc] ;  /* 0x00000c0404137981 */ /* 0x000f68000c1e1900 */
[----:B------:R-:W5:Y:S01]  /*0120*/  LDG.E R18, desc[UR4][R6.64+0x24] ;  /* 0x0000240406127981 */ /* 0x000f62000c1e1900 */
[C---:B------:R-:W-:Y:S01]  /*0130*/  IMAD.HI R8, R0.reuse, 0x55555556, RZ ;  /* 0x5555555600087827 */ /* 0x040fe200078e02ff */
[----:B------:R-:W-:-:S04]  /*0140*/  LEA.HI R10, R0, R0, RZ, 0x1 ;  /* 0x00000000000a7211 */ /* 0x000fc800078f08ff */
[----:B------:R-:W-:Y:S02]  /*0150*/  LEA.HI R9, R8, R8, RZ, 0x1 ;  /* 0x0000000808097211 */ /* 0x000fe400078f08ff */
[----:B------:R-:W-:-:S03]  /*0160*/  LOP3.LUT R11, R10, 0xfffffffe, RZ, 0xc0, !PT ;  /* 0xfffffffe0a0b7812 */ /* 0x000fc600078ec0ff */
[----:B------:R-:W-:Y:S01]  /*0170*/  IMAD R9, R9, -0x3, R0 ;  /* 0xfffffffd09097824 */ /* 0x000fe200078e0200 */
[----:B------:R-:W-:-:S04]  /*0180*/  IADD3 R0, PT, PT, R0, -R11, RZ ;  /* 0x8000000b00007210 */ /* 0x000fc80007ffe0ff */
[----:B------:R-:W-:-:S05]  /*0190*/  LEA R9, R9, R0, 0x1 ;  /* 0x0000000009097211 */ /* 0x000fca00078e08ff */
[----:B--2---:R-:W-:-:S04]  /*01a0*/  IMAD.WIDE R2, R9, 0x4, R2 ;  /* 0x0000000409027825 */ /* 0x004fc800078e0202 */
[----:B---3--:R-:W-:-:S04]  /*01b0*/  IMAD R12, R12, R13, RZ ;  /* 0x0000000d0c0c7224 */ /* 0x008fc800078e02ff */
[----:B----4-:R-:W-:-:S04]  /*01c0*/  IMAD R12, R15, R14, R12 ;  /* 0x0000000e0f0c7224 */ /* 0x010fc800078e020c */
[----:B-----5:R-:W-:-:S04]  /*01d0*/  IMAD R12, R17, R16, R12 ;  /* 0x00000010110c7224 */ /* 0x020fc800078e020c */
[----:B------:R-:W-:-:S05]  /*01e0*/  IMAD R19, R19, R18, R12 ;  /* 0x0000001213137224 */ /* 0x000fca00078e020c */
[----:B------:R-:W-:Y:S01]  /*01f0*/  STG.E desc[UR4][R2.64], R19 ;  /* 0x0000001302007986 */ /* 0x000fe2000c101904 */
[----:B------:R-:W-:Y:S05]  /*0200*/  EXIT ;  /* 0x000000000000794d */ /* 0x000fea0003800000 */
.L_x_0:
[----:B------:R-:W-:-:S00]  /*0210*/  BRA `(.L_x_0) ;  /* 0xfffffffc00fc7947 */ /* 0x000fc0000383ffff */
[----:B------:R-:W-:-:S00]  /*0220*/  NOP ;  /* 0x0000000000007918 */ /* 0x000fc00000000000 */
        /* <DEDUP_REMOVED lines=13> */
.L_x_1:


//--------------------- .nv.shared.reserved.0     --------------------------
	.section	.nv.shared.reserved.0,"aw",@nobits
	.weak		__nv_reservedSMEM_offset_0_alias
	.size		__nv_reservedSMEM_offset_0_alias, 0, 64
	.other		__nv_reservedSMEM_offset_0_alias,@"STO_CUDA_RESERVED_SHARED STV_DEFAULT"
__nv_reservedSMEM_offset_0_alias:
	.zero		0
	.zero		64


//--------------------- .nv.constant0._Z14matrixMultiplyPiS_S_ --------------------------
	.section	.nv.constant0._Z14matrixMultiplyPiS_S_,"a",@progbits
	.sectionflags	@""
	.align	4
.nv.constant0._Z14matrixMultiplyPiS_S_:
	.zero		920


//--------------------- SYMBOLS --------------------------

	.type		.nv.reservedSmem.offset0,@object
	.size		.nv.reservedSmem.offset0,0x4
